	.headerflags	@"EF_CUDA_TEXMODE_UNIFIED EF_CUDA_64BIT_ADDRESS EF_CUDA_ACCELERATORS EF_CUDA_SM90 EF_CUDA_VIRTUAL_SM(EF_CUDA_SM90)"
	.elftype	@"ET_EXEC"


//--------------------- .nv.info                  --------------------------
	.section	.nv.info,"",@"SHT_CUDA_INFO"
	.align	4


	//----- nvinfo : EIATTR_REGCOUNT
	.align		4
        /*0000*/ 	.byte	0x04, 0x2f
        /*0002*/ 	.short	(.L_2 - .L_1)
	.align		4
.L_1:
        /*0004*/ 	.word	index@(triton_poi_fused__native_batch_norm_legit_mean_43)
        /*0008*/ 	.word	0x00000018


	//----- nvinfo : EIATTR_MIN_STACK_SIZE
	.align		4
.L_2:
        /*000c*/ 	.byte	0x04, 0x12
        /*000e*/ 	.short	(.L_4 - .L_3)
	.align		4
.L_3:
        /*0010*/ 	.word	index@(triton_poi_fused__native_batch_norm_legit_mean_43)
        /*0014*/ 	.word	0x00000000


	//----- nvinfo : EIATTR_FRAME_SIZE
	.align		4
.L_4:
        /*0018*/ 	.byte	0x04, 0x11
        /*001a*/ 	.short	(.L_6 - .L_5)
	.align		4
.L_5:
        /*001c*/ 	.word	index@(triton_poi_fused__native_batch_norm_legit_mean_43)
        /*0020*/ 	.word	0x00000000


	//----- nvinfo : EIATTR_MIN_STACK_SIZE
	.align		4
.L_6:
        /*0024*/ 	.byte	0x04, 0x12
        /*0026*/ 	.short	(.L_8 - .L_7)
	.align		4
.L_7:
        /*0028*/ 	.word	index@(triton_poi_fused__native_batch_norm_legit_mean_43)
        /*002c*/ 	.word	0x00000000
.L_8:


//--------------------- .nv.info.triton_poi_fused__native_batch_norm_legit_mean_43 --------------------------
	.section	.nv.info.triton_poi_fused__native_batch_norm_legit_mean_43,"",@"SHT_CUDA_INFO"
	.sectionflags	@""
	.align	4


	//----- nvinfo : EIATTR_CUDA_API_VERSION
	.align		4
        /*0000*/ 	.byte	0x04, 0x37
        /*0002*/ 	.short	(.L_10 - .L_9)
.L_9:
        /*0004*/ 	.word	0x0000007c


	//----- nvinfo : EIATTR_KPARAM_INFO
	.align		4
.L_10:
        /*0008*/ 	.byte	0x04, 0x17
        /*000a*/ 	.short	(.L_12 - .L_11)
.L_11:
        /*000c*/ 	.word	0x00000000
        /*0010*/ 	.short	0x0004
        /*0012*/ 	.short	0x0020
        /*0014*/ 	.byte	0x00, 0xf0, 0x11, 0x00


	//----- nvinfo : EIATTR_KPARAM_INFO
	.align		4
.L_12:
        /*0018*/ 	.byte	0x04, 0x17
        /*001a*/ 	.short	(.L_14 - .L_13)
.L_13:
        /*001c*/ 	.word	0x00000000
        /*0020*/ 	.short	0x0003
        /*0022*/ 	.short	0x0018
        /*0024*/ 	.byte	0x00, 0xf4, 0x21, 0x00


	//----- nvinfo : EIATTR_KPARAM_INFO
	.align		4
.L_14:
        /*0028*/ 	.byte	0x04, 0x17
        /*002a*/ 	.short	(.L_16 - .L_15)
.L_15:
        /*002c*/ 	.word	0x00000000
        /*0030*/ 	.short	0x0002
        /*0032*/ 	.short	0x0010
        /*0034*/ 	.byte	0x00, 0xf4, 0x21, 0x00


	//----- nvinfo : EIATTR_KPARAM_INFO
	.align		4
.L_16:
        /*0038*/ 	.byte	0x04, 0x17
        /*003a*/ 	.short	(.L_18 - .L_17)
.L_17:
        /*003c*/ 	.word	0x00000000
        /*0040*/ 	.short	0x0001
        /*0042*/ 	.short	0x0008
        /*0044*/ 	.byte	0x00, 0xf4, 0x21, 0x00


	//----- nvinfo : EIATTR_KPARAM_INFO
	.align		4
.L_18:
        /*0048*/ 	.byte	0x04, 0x17
        /*004a*/ 	.short	(.L_20 - .L_19)
.L_19:
        /*004c*/ 	.word	0x00000000
        /*0050*/ 	.short	0x0000
        /*0052*/ 	.short	0x0000
        /*0054*/ 	.byte	0x00, 0xf4, 0x21, 0x00


	//----- nvinfo : EIATTR_SPARSE_MMA_MASK
	.align		4
.L_20:
        /*0058*/ 	.byte	0x03, 0x50
        /*005a*/ 	.short	0x0000


	//----- nvinfo : EIATTR_MAXREG_COUNT
	.align		4
        /*005c*/ 	.byte	0x03, 0x1b
        /*005e*/ 	.short	0x00ff


	//----- nvinfo : EIATTR_EXIT_INSTR_OFFSETS
	.align		4
        /*0060*/ 	.byte	0x04, 0x1c
        /*0062*/ 	.short	(.L_22 - .L_21)


	//   ....[0]....
.L_21:
        /*0064*/ 	.word	0x00000420


	//----- nvinfo : EIATTR_REQNTID
	.align		4
.L_22:
        /*0068*/ 	.byte	0x04, 0x10
        /*006a*/ 	.short	(.L_24 - .L_23)
.L_23:
        /*006c*/ 	.word	0x00000080
        /*0070*/ 	.word	0x00000001
        /*0074*/ 	.word	0x00000001


	//----- nvinfo : EIATTR_CBANK_PARAM_SIZE
	.align		4
.L_24:
        /*0078*/ 	.byte	0x03, 0x19
        /*007a*/ 	.short	0x0024


	//----- nvinfo : EIATTR_PARAM_CBANK
	.align		4
        /*007c*/ 	.byte	0x04, 0x0a
        /*007e*/ 	.short	(.L_26 - .L_25)
	.align		4
.L_25:
        /*0080*/ 	.word	index@(.nv.constant0.triton_poi_fused__native_batch_norm_legit_mean_43)
        /*0084*/ 	.short	0x0210
        /*0086*/ 	.short	0x0024


	//----- nvinfo : EIATTR_SW_WAR
	.align		4
.L_26:
        /*0088*/ 	.byte	0x04, 0x36
        /*008a*/ 	.short	(.L_28 - .L_27)
.L_27:
        /*008c*/ 	.word	0x00000008
.L_28:


//--------------------- .nv.callgraph             --------------------------
	.section	.nv.callgraph,"",@"SHT_CUDA_CALLGRAPH"
	.align	4
	.sectionentsize	8
	.align		4
        /*0000*/ 	.word	0x00000000
	.align		4
        /*0004*/ 	.word	0xffffffff
	.align		4
        /*0008*/ 	.word	0x00000000
	.align		4
        /*000c*/ 	.word	0xfffffffe
	.align		4
        /*0010*/ 	.word	0x00000000
	.align		4
        /*0014*/ 	.word	0xfffffffd
	.align		4
        /*0018*/ 	.word	0x00000000
	.align		4
        /*001c*/ 	.word	0xfffffffc


//--------------------- .nv.constant4             --------------------------
	.section	.nv.constant4,"a",@progbits
	.align	8
	.align		8
.nv.constant4:
        /*0000*/ 	.dword	_$_str


//--------------------- .text.triton_poi_fused__native_batch_norm_legit_mean_43 --------------------------
	.section	.text.triton_poi_fused__native_batch_norm_legit_mean_43,"ax",@progbits
	.align	128
        .global         triton_poi_fused__native_batch_norm_legit_mean_43
        .type           triton_poi_fused__native_batch_norm_legit_mean_43,@function
        .size           triton_poi_fused__native_batch_norm_legit_mean_43,(.L_x_1 - triton_poi_fused__native_batch_norm_legit_mean_43)
        .other          triton_poi_fused__native_batch_norm_legit_mean_43,@"STO_CUDA_ENTRY STV_DEFAULT"
triton_poi_fused__native_batch_norm_legit_mean_43:
.text.triton_poi_fused__native_batch_norm_legit_mean_43:
[----:B------:R-:W-:Y:S01]  /*0000*/  LDC R1, c[0x0][0x28] ;  /* 0x00000a00ff017b82 */ /* 0x000fe20000000800 */
[----:B------:R-:W1:Y:S07]  /*0010*/  S2R R0, SR_TID.X ;  /* 0x0000000000007919 */ /* 0x000e6e0000002100 */
[----:B------:R-:W2:Y:S01]  /*0020*/  LDC.64 R4, c[0x0][0x210] ;  /* 0x00008400ff047b82 */ /* 0x000ea20000000a00 */
[----:B------:R-:W-:Y:S01]  /*0030*/  ULDC.64 UR4, c[0x0][0x208] ;  /* 0x0000820000047ab9 */ /* 0x000fe20000000a00 */
[----:B------:R-:W3:Y:S01]  /*0040*/  S2R R11, SR_CTAID.X ;  /* 0x00000000000b7919 */ /* 0x000ee20000002500 */
[----:B------:R-:W-:-:S05]  /*0050*/  HFMA2.MMA R6, -RZ, RZ, 1.625, 0 ;  /* 0x3e800000ff067435 */ /* 0x000fca00000001ff */
[----:B------:R-:W4:Y:S08]  /*0060*/  LDC.64 R20, c[0x0][0x218] ;  /* 0x00008600ff147b82 */ /* 0x000f300000000a00 */
[----:B------:R-:W5:Y:S01]  /*0070*/  LDC.64 R8, c[0x0][0x220] ;  /* 0x00008800ff087b82 */ /* 0x000f620000000a00 */
[----:B-1----:R-:W-:-:S04]  /*0080*/  SHF.L.U32 R0, R0, 0x1, RZ ;  /* 0x0000000100007819 */ /* 0x002fc800000006ff */
[----:B------:R-:W-:-:S04]  /*0090*/  LOP3.LUT R0, R0, 0xfe, RZ, 0xc0, !PT ;  /* 0x000000fe00007812 */ /* 0x000fc800078ec0ff */
[----:B---3--:R-:W-:-:S04]  /*00a0*/  LEA R11, R11, R0, 0x8 ;  /* 0x000000000b0b7211 */ /* 0x008fc800078e40ff */
[----:B------:R-:W-:-:S05]  /*00b0*/  SHF.L.U32 R3, R11, 0x2, RZ ;  /* 0x000000020b037819 */ /* 0x000fca00000006ff */
[----:B--2---:R-:W-:-:S05]  /*00c0*/  IMAD.WIDE R4, R3, 0x4, R4 ;  /* 0x0000000403047825 */ /* 0x004fca00078e0204 */
[----:B------:R-:W2:Y:S04]  /*00d0*/  LDG.E.EL R15, desc[UR4][R4.64] ;  /* 0x00000004040f7981 */ /* 0x000ea8000c2e1900 */
[----:B------:R-:W2:Y:S04]  /*00e0*/  LDG.E.EL R13, desc[UR4][R4.64+0x4] ;  /* 0x00000404040d7981 */ /* 0x000ea8000c2e1900 */
[----:B------:R-:W3:Y:S04]  /*00f0*/  LDG.E.EL R10, desc[UR4][R4.64+0x10] ;  /* 0x00001004040a7981 */ /* 0x000ee8000c2e1900 */
[----:B------:R-:W3:Y:S04]  /*0100*/  LDG.E.EL R0, desc[UR4][R4.64+0x14] ;  /* 0x0000140404007981 */ /* 0x000ee8000c2e1900 */
[----:B------:R-:W3:Y:S04]  /*0110*/  LDG.E.EL R17, desc[UR4][R4.64+0x8] ;  /* 0x0000080404117981 */ /* 0x000ee8000c2e1900 */
[----:B------:R-:W3:Y:S04]  /*0120*/  LDG.E.EL R12, desc[UR4][R4.64+0x18] ;  /* 0x00001804040c7981 */ /* 0x000ee8000c2e1900 */
[----:B------:R-:W3:Y:S04]  /*0130*/  LDG.E.EL R19, desc[UR4][R4.64+0xc] ;  /* 0x00000c0404137981 */ /* 0x000ee8000c2e1900 */
[----:B------:R-:W3:Y:S01]  /*0140*/  LDG.E.EL R14, desc[UR4][R4.64+0x1c] ;  /* 0x00001c04040e7981 */ /* 0x000ee2000c2e1900 */
[----:B----4-:R-:W-:-:S04]  /*0150*/  IMAD.WIDE R20, R11, 0x4, R20 ;  /* 0x000000040b147825 */ /* 0x010fc800078e0214 */
[----:B-----5:R-:W-:-:S04]  /*0160*/  IMAD.WIDE R8, R11, 0x4, R8 ;  /* 0x000000040b087825 */ /* 0x020fc800078e0208 */
[----:B--2---:R-:W-:Y:S01]  /*0170*/  FADD R2, R15, R13 ;  /* 0x0000000d0f027221 */ /* 0x004fe20000000000 */
[----:B---3--:R-:W-:-:S03]  /*0180*/  FADD R3, R10, R0 ;  /* 0x000000000a037221 */ /* 0x008fc60000000000 */
[----:B------:R-:W-:Y:S01]  /*0190*/  FADD R2, R17, R2 ;  /* 0x0000000211027221 */ /* 0x000fe20000000000 */
[----:B------:R-:W-:-:S03]  /*01a0*/  FADD R3, R12, R3 ;  /* 0x000000030c037221 */ /* 0x000fc60000000000 */
[----:B------:R-:W-:Y:S01]  /*01b0*/  FADD R2, R19, R2 ;  /* 0x0000000213027221 */ /* 0x000fe20000000000 */
[----:B------:R-:W-:-:S03]  /*01c0*/  FADD R3, R14, R3 ;  /* 0x000000030e037221 */ /* 0x000fc60000000000 */
[----:B------:R-:W-:Y:S01]  /*01d0*/  FMUL R2, R2, 0.25 ;  /* 0x3e80000002027820 */ /* 0x000fe20000400000 */
[----:B------:R-:W-:-:S03]  /*01e0*/  FMUL R3, R3, 0.25 ;  /* 0x3e80000003037820 */ /* 0x000fc60000400000 */
[--C-:B------:R-:W-:Y:S01]  /*01f0*/  FADD R13, R13, -R2.reuse ;  /* 0x800000020d0d7221 */ /* 0x100fe20000000000 */
[--C-:B------:R-:W-:Y:S01]  /*0200*/  FADD R0, R0, -R3.reuse ;  /* 0x8000000300007221 */ /* 0x100fe20000000000 */
[--C-:B------:R-:W-:Y:S02]  /*0210*/  FADD R15, R15, -R2.reuse ;  /* 0x800000020f0f7221 */ /* 0x100fe40000000000 */
[----:B------:R-:W-:Y:S01]  /*0220*/  FMUL R4, R13, R13 ;  /* 0x0000000d0d047220 */ /* 0x000fe20000400000 */
[--C-:B------:R-:W-:Y:S01]  /*0230*/  FADD R10, R10, -R3.reuse ;  /* 0x800000030a0a7221 */ /* 0x100fe20000000000 */
[----:B------:R-:W-:Y:S01]  /*0240*/  FMUL R5, R0, R0 ;  /* 0x0000000000057220 */ /* 0x000fe20000400000 */
[----:B------:R-:W-:Y:S01]  /*0250*/  FADD R17, R17, -R2 ;  /* 0x8000000211117221 */ /* 0x000fe20000000000 */
[----:B------:R-:W-:Y:S01]  /*0260*/  FFMA R4, R15, R15, R4 ;  /* 0x0000000f0f047223 */ /* 0x000fe20000000004 */
[----:B------:R-:W-:Y:S01]  /*0270*/  FADD R12, R12, -R3 ;  /* 0x800000030c0c7221 */ /* 0x000fe20000000000 */
[----:B------:R-:W-:Y:S01]  /*0280*/  FFMA R5, R10, R10, R5 ;  /* 0x0000000a0a057223 */ /* 0x000fe20000000005 */
[----:B------:R-:W-:Y:S01]  /*0290*/  FADD R19, R19, -R2 ;  /* 0x8000000213137221 */ /* 0x000fe20000000000 */
[----:B------:R-:W-:Y:S01]  /*02a0*/  FFMA R4, R17, R17, R4 ;  /* 0x0000001111047223 */ /* 0x000fe20000000004 */
[----:B------:R-:W-:Y:S01]  /*02b0*/  FADD R14, R14, -R3 ;  /* 0x800000030e0e7221 */ /* 0x000fe20000000000 */
[----:B------:R-:W-:-:S02]  /*02c0*/  FFMA R5, R12, R12, R5 ;  /* 0x0000000c0c057223 */ /* 0x000fc40000000005 */
[----:B------:R-:W-:Y:S02]  /*02d0*/  FFMA R4, R19, R19, R4 ;  /* 0x0000001313047223 */ /* 0x000fe40000000004 */
[----:B------:R-:W-:Y:S02]  /*02e0*/  FFMA R5, R14, R14, R5 ;  /* 0x0000000e0e057223 */ /* 0x000fe40000000005 */
[-C--:B------:R-:W-:Y:S02]  /*02f0*/  FFMA R4, R4, R6.reuse, 9.9999997473787516356e-06 ;  /* 0x3727c5ac04047423 */ /* 0x080fe40000000006 */
[----:B------:R-:W-:Y:S02]  /*0300*/  FFMA R5, R5, R6, 9.9999997473787516356e-06 ;  /* 0x3727c5ac05057423 */ /* 0x000fe40000000006 */
[----:B------:R-:W1:Y:S02]  /*0310*/  LDC.64 R6, c[0x0][0x228] ;  /* 0x00008a00ff067b82 */ /* 0x000e640000000a00 */
[----:B------:R-:W2:Y:S08]  /*0320*/  MUFU.RSQ R4, R4 ;  /* 0x0000000400047308 */ /* 0x000eb00000001400 */
[----:B------:R-:W3:Y:S01]  /*0330*/  MUFU.RSQ R5, R5 ;  /* 0x0000000500057308 */ /* 0x000ee20000001400 */
[----:B--2---:R-:W-:-:S04]  /*0340*/  FMUL R16, R13, R4 ;  /* 0x000000040d107220 */ /* 0x004fc80000400000 */
[----:B------:R-:W-:Y:S01]  /*0350*/  FFMA R16, R15, R4, R16 ;  /* 0x000000040f107223 */ /* 0x000fe20000000010 */
[----:B---3--:R-:W-:-:S04]  /*0360*/  FMUL R13, R0, R5 ;  /* 0x00000005000d7220 */ /* 0x008fc80000400000 */
[----:B------:R-:W-:Y:S01]  /*0370*/  FFMA R13, R10, R5, R13 ;  /* 0x000000050a0d7223 */ /* 0x000fe2000000000d */
[----:B------:R-:W-:-:S03]  /*0380*/  FFMA R16, R17, R4, R16 ;  /* 0x0000000411107223 */ /* 0x000fc60000000010 */
[----:B------:R-:W-:Y:S01]  /*0390*/  FFMA R13, R12, R5, R13 ;  /* 0x000000050c0d7223 */ /* 0x000fe2000000000d */
[----:B------:R-:W-:-:S03]  /*03a0*/  FFMA R16, R19, R4, R16 ;  /* 0x0000000413107223 */ /* 0x000fc60000000010 */
[----:B------:R-:W-:Y:S01]  /*03b0*/  FFMA R13, R14, R5, R13 ;  /* 0x000000050e0d7223 */ /* 0x000fe2000000000d */
[----:B-1----:R-:W-:-:S04]  /*03c0*/  IMAD.WIDE R6, R11, 0x4, R6 ;  /* 0x000000040b067825 */ /* 0x002fc800078e0206 */
[----:B------:R-:W-:Y:S01]  /*03d0*/  FMUL R12, R16, 0.25 ;  /* 0x3e800000100c7820 */ /* 0x000fe20000400000 */
[----:B------:R-:W-:Y:S01]  /*03e0*/  FMUL R13, R13, 0.25 ;  /* 0x3e8000000d0d7820 */ /* 0x000fe20000400000 */
[----:B------:R-:W-:Y:S04]  /*03f0*/  STG.E.64 desc[UR4][R20.64], R2 ;  /* 0x0000000214007986 */ /* 0x000fe8000c101b04 */
[----:B------:R-:W-:Y:S04]  /*0400*/  STG.E.64 desc[UR4][R8.64], R4 ;  /* 0x0000000408007986 */ /* 0x000fe8000c101b04 */
[----:B------:R-:W-:Y:S01]  /*0410*/  STG.E.64 desc[UR4][R6.64], R12 ;  /* 0x0000000c06007986 */ /* 0x000fe2000c101b04 */
[----:B------:R-:W-:Y:S05]  /*0420*/  EXIT ;  /* 0x000000000000794d */ /* 0x000fea0003800000 */
.L_x_0:
[----:B------:R-:W-:-:S00]  /*0430*/  BRA `(.L_x_0) ;  /* 0xfffffffc00fc7947 */ /* 0x000fc0000383ffff */
[----:B------:R-:W-:-:S00]  /*0440*/  NOP ;  /* 0x0000000000007918 */ /* 0x000fc00000000000 */
        /* <DEDUP_REMOVED lines=11> */
.L_x_1:


//--------------------- .nv.global.init           --------------------------
	.section	.nv.global.init,"aw",@progbits
.nv.global.init:
	.type		_$_str,@object
	.size		_$_str,(.L_0 - _$_str)
_$_str:
        /*0000*/ 	.byte	0x5f, 0x5f, 0x43, 0x55, 0x44, 0x41, 0x5f, 0x46, 0x54, 0x5a, 0x00
.L_0:


//--------------------- .nv.constant0.triton_poi_fused__native_batch_norm_legit_mean_43 --------------------------
	.section	.nv.constant0.triton_poi_fused__native_batch_norm_legit_mean_43,"a",@progbits
	.sectionflags	@""
	.align	4
.nv.constant0.triton_poi_fused__native_batch_norm_legit_mean_43:
	.zero		564
